//
// Generated by NVIDIA NVVM Compiler
//
// Compiler Build ID: CL-36424714
// Cuda compilation tools, release 13.0, V13.0.88
// Based on NVVM 20.0.0
//

.version 9.0
.target sm_100
.address_size 64

	// .globl	_Z18trapezoidal_kernelfffPFffEPf

.visible .entry _Z18trapezoidal_kernelfffPFffEPf(
	.param .f32 _Z18trapezoidal_kernelfffPFffEPf_param_0,
	.param .f32 _Z18trapezoidal_kernelfffPFffEPf_param_1,
	.param .f32 _Z18trapezoidal_kernelfffPFffEPf_param_2,
	.param .u64 .ptr .align 1 _Z18trapezoidal_kernelfffPFffEPf_param_3,
	.param .u64 .ptr .align 1 _Z18trapezoidal_kernelfffPFffEPf_param_4
)
{


	ret;

}


// ===== COMPILED SASS (sm_100) =====

	.target	sm_100

	.elftype	@"ET_EXEC"


//--------------------- .note.nv.tkinfo           --------------------------
	.section	.note.nv.tkinfo,"",@"SHT_NOTE"
	.sectionflags	@"SHF_NOTE_NV_TKINFO"
	.tkinfo
        /*0018*/ 	.word	0x00000002
        /*0030*/ 	.string	""
        /*0030*/ 	.string	"ptxas"
        /*0030*/ 	.string	"Cuda compilation tools, release 13.0, V13.0.88"
        /*0030*/ 	.string	"Build cuda_13.0.r13.0/compiler.36424714_0"
        /*0030*/ 	.string	"-arch sm_100 -m 64 "



//--------------------- .note.nv.cuinfo           --------------------------
	.section	.note.nv.cuinfo,"",@"SHT_NOTE"
	.sectionflags	@"SHF_NOTE_NV_CUINFO"
        /*0018*/ 	.short	0x0002
        /*001a*/ 	.short	0x0064
        /*001c*/ 	.short	0x0082
	.zero		2


//--------------------- .nv.info                  --------------------------
	.section	.nv.info,"",@"SHT_CUDA_INFO"
	.align	4


	//----- nvinfo : EIATTR_REGCOUNT
	.align		4
        /*0000*/ 	.byte	0x04, 0x2f
        /*0002*/ 	.short	(.L_1 - .L_0)
	.align		4
.L_0:
        /*0004*/ 	.word	index@(_Z18trapezoidal_kernelfffPFffEPf)
        /*0008*/ 	.word	0x00000004


	//----- nvinfo : EIATTR_FRAME_SIZE
	.align		4
.L_1:
        /*000c*/ 	.byte	0x04, 0x11
        /*000e*/ 	.short	(.L_3 - .L_2)
	.align		4
.L_2:
        /*0010*/ 	.word	index@(_Z18trapezoidal_kernelfffPFffEPf)
        /*0014*/ 	.word	0x00000000


	//----- nvinfo : EIATTR_MIN_STACK_SIZE
	.align		4
.L_3:
        /*0018*/ 	.byte	0x04, 0x12
        /*001a*/ 	.short	(.L_5 - .L_4)
	.align		4
.L_4:
        /*001c*/ 	.word	index@(_Z18trapezoidal_kernelfffPFffEPf)
        /*0020*/ 	.word	0x00000000
.L_5:


//--------------------- .nv.compat                --------------------------
	.section	.nv.compat,"",@"SHT_CUDA_COMPAT_INFO"
	.align	4
        /*0000*/ 	.byte	0x02, 0x09, 0x00, 0x00, 0x02, 0x02, 0x01, 0x00, 0x02, 0x05, 0x05, 0x00, 0x03, 0x07, 0x01, 0x01
        /*0010*/ 	.byte	0x02, 0x03, 0x00, 0x00, 0x02, 0x06, 0x01, 0x00, 0x04, 0x0b, 0x08, 0x00, 0x09, 0x00, 0x00, 0x00
        /*0020*/ 	.byte	0x00, 0x00, 0x00, 0x00


//--------------------- .nv.info._Z18trapezoidal_kernelfffPFffEPf --------------------------
	.section	.nv.info._Z18trapezoidal_kernelfffPFffEPf,"",@"SHT_CUDA_INFO"
	.sectionflags	@""
	.align	4


	//----- nvinfo : EIATTR_CUDA_API_VERSION
	.align		4
        /*0000*/ 	.byte	0x04, 0x37
        /*0002*/ 	.short	(.L_7 - .L_6)
.L_6:
        /*0004*/ 	.word	0x00000082


	//----- nvinfo : EIATTR_KPARAM_INFO
	.align		4
.L_7:
        /*0008*/ 	.byte	0x04, 0x17
        /*000a*/ 	.short	(.L_9 - .L_8)
.L_8:
        /*000c*/ 	.word	0x00000000
        /*0010*/ 	.short	0x0004
        /*0012*/ 	.short	0x0018
        /*0014*/ 	.byte	0x00, 0xf5, 0x21, 0x00


	//----- nvinfo : EIATTR_KPARAM_INFO
	.align		4
.L_9:
        /*0018*/ 	.byte	0x04, 0x17
        /*001a*/ 	.short	(.L_11 - .L_10)
.L_10:
        /*001c*/ 	.word	0x00000000
        /*0020*/ 	.short	0x0003
        /*0022*/ 	.short	0x0010
        /*0024*/ 	.byte	0x00, 0xf5, 0x21, 0x00


	//----- nvinfo : EIATTR_KPARAM_INFO
	.align		4
.L_11:
        /*0028*/ 	.byte	0x04, 0x17
        /*002a*/ 	.short	(.L_13 - .L_12)
.L_12:
        /*002c*/ 	.word	0x00000000
        /*0030*/ 	.short	0x0002
        /*0032*/ 	.short	0x0008
        /*0034*/ 	.byte	0x00, 0xf0, 0x11, 0x00


	//----- nvinfo : EIATTR_KPARAM_INFO
	.align		4
.L_13:
        /*0038*/ 	.byte	0x04, 0x17
        /*003a*/ 	.short	(.L_15 - .L_14)
.L_14:
        /*003c*/ 	.word	0x00000000
        /*0040*/ 	.short	0x0001
        /*0042*/ 	.short	0x0004
        /*0044*/ 	.byte	0x00, 0xf0, 0x11, 0x00


	//----- nvinfo : EIATTR_KPARAM_INFO
	.align		4
.L_15:
        /*0048*/ 	.byte	0x04, 0x17
        /*004a*/ 	.short	(.L_17 - .L_16)
.L_16:
        /*004c*/ 	.word	0x00000000
        /*0050*/ 	.short	0x0000
        /*0052*/ 	.short	0x0000
        /*0054*/ 	.byte	0x00, 0xf0, 0x11, 0x00


	//----- nvinfo : EIATTR_SPARSE_MMA_MASK
	.align		4
.L_17:
        /*0058*/ 	.byte	0x03, 0x50
        /*005a*/ 	.short	0x0000


	//----- nvinfo : EIATTR_MAXREG_COUNT
	.align		4
        /*005c*/ 	.byte	0x03, 0x1b
        /*005e*/ 	.short	0x00ff


	//----- nvinfo : EIATTR_MERCURY_ISA_VERSION
	.align		4
        /*0060*/ 	.byte	0x03, 0x5f
        /*0062*/ 	.short	0x0101


	//----- nvinfo : EIATTR_VRC_CTA_INIT_COUNT
	.align		4
        /*0064*/ 	.byte	0x02, 0x4a
	.zero		1
	.zero		1


	//----- nvinfo : EIATTR_EXIT_INSTR_OFFSETS
	.align		4
        /*0068*/ 	.byte	0x04, 0x1c
        /*006a*/ 	.short	(.L_19 - .L_18)


	//   ....[0]....
.L_18:
        /*006c*/ 	.word	0x00000010


	//----- nvinfo : EIATTR_CBANK_PARAM_SIZE
	.align		4
.L_19:
        /*0070*/ 	.byte	0x03, 0x19
        /*0072*/ 	.short	0x0020


	//----- nvinfo : EIATTR_PARAM_CBANK
	.align		4
        /*0074*/ 	.byte	0x04, 0x0a
        /*0076*/ 	.short	(.L_21 - .L_20)
	.align		4
.L_20:
        /*0078*/ 	.word	index@(.nv.constant0._Z18trapezoidal_kernelfffPFffEPf)
        /*007c*/ 	.short	0x0380
        /*007e*/ 	.short	0x0020


	//----- nvinfo : EIATTR_SW_WAR
	.align		4
.L_21:
        /*0080*/ 	.byte	0x04, 0x36
        /*0082*/ 	.short	(.L_23 - .L_22)
.L_22:
        /*0084*/ 	.word	0x00000008
.L_23:


//--------------------- .nv.callgraph             --------------------------
	.section	.nv.callgraph,"",@"SHT_CUDA_CALLGRAPH"
	.align	4
	.sectionentsize	8
	.align		4
        /*0000*/ 	.word	0x00000000
	.align		4
        /*0004*/ 	.word	0xffffffff
	.align		4
        /*0008*/ 	.word	0x00000000
	.align		4
        /*000c*/ 	.word	0xfffffffe
	.align		4
        /*0010*/ 	.word	0x00000000
	.align		4
        /*0014*/ 	.word	0xfffffffd
	.align		4
        /*0018*/ 	.word	0x00000000
	.align		4
        /*001c*/ 	.word	0xfffffffc


//--------------------- .text._Z18trapezoidal_kernelfffPFffEPf --------------------------
	.section	.text._Z18trapezoidal_kernelfffPFffEPf,"ax",@progbits
	.align	128
        .global         _Z18trapezoidal_kernelfffPFffEPf
        .type           _Z18trapezoidal_kernelfffPFffEPf,@function
        .size           _Z18trapezoidal_kernelfffPFffEPf,(.L_x_1 - _Z18trapezoidal_kernelfffPFffEPf)
        .other          _Z18trapezoidal_kernelfffPFffEPf,@"STO_CUDA_ENTRY STV_DEFAULT"
_Z18trapezoidal_kernelfffPFffEPf:
.text._Z18trapezoidal_kernelfffPFffEPf:
[----:B------:R-:W-:Y:S01]  /*0000*/  LDC R1, c[0x0][0x37c] ;  /* 0x0000df00ff017b82 */ /* 0x000fe20000000800 */
[----:B------:R-:W-:Y:S05]  /*0010*/  EXIT ;  /* 0x000000000000794d */ /* 0x000fea0003800000 */
.L_x_0:
[----:B------:R-:W-:-:S00]  /*0020*/  BRA `(.L_x_0) ;  /* 0xfffffffc00fc7947 */ /* 0x000fc0000383ffff */
[----:B------:R-:W-:-:S00]  /*0030*/  NOP ;  /* 0x0000000000007918 */ /* 0x000fc00000000000 */
        /* <DEDUP_REMOVED lines=12> */
.L_x_1:


//--------------------- .nv.shared.reserved.0     --------------------------
	.section	.nv.shared.reserved.0,"aw",@nobits
	.weak		__nv_reservedSMEM_offset_0_alias
	.size		__nv_reservedSMEM_offset_0_alias, 0, 64
	.other		__nv_reservedSMEM_offset_0_alias,@"STO_CUDA_RESERVED_SHARED STV_DEFAULT"
__nv_reservedSMEM_offset_0_alias:
	.zero		0
	.zero		64


//--------------------- .nv.constant0._Z18trapezoidal_kernelfffPFffEPf --------------------------
	.section	.nv.constant0._Z18trapezoidal_kernelfffPFffEPf,"a",@progbits
	.sectionflags	@""
	.align	4
.nv.constant0._Z18trapezoidal_kernelfffPFffEPf:
	.zero		928


//--------------------- SYMBOLS --------------------------

	.type		.nv.reservedSmem.offset0,@object
	.size		.nv.reservedSmem.offset0,0x4
